	.headerflags	@"EF_CUDA_TEXMODE_UNIFIED EF_CUDA_64BIT_ADDRESS EF_CUDA_ACCELERATORS EF_CUDA_SM90 EF_CUDA_VIRTUAL_SM(EF_CUDA_SM90)"
	.elftype	@"ET_EXEC"


//--------------------- .nv.info                  --------------------------
	.section	.nv.info,"",@"SHT_CUDA_INFO"
	.align	4


	//----- nvinfo : EIATTR_REGCOUNT
	.align		4
        /*0000*/ 	.byte	0x04, 0x2f
        /*0002*/ 	.short	(.L_1 - .L_0)
	.align		4
.L_0:
        /*0004*/ 	.word	index@(triton_poi_fused_relu_21)
        /*0008*/ 	.word	0x00000008


	//----- nvinfo : EIATTR_MIN_STACK_SIZE
	.align		4
.L_1:
        /*000c*/ 	.byte	0x04, 0x12
        /*000e*/ 	.short	(.L_3 - .L_2)
	.align		4
.L_2:
        /*0010*/ 	.word	index@(triton_poi_fused_relu_21)
        /*0014*/ 	.word	0x00000000


	//----- nvinfo : EIATTR_FRAME_SIZE
	.align		4
.L_3:
        /*0018*/ 	.byte	0x04, 0x11
        /*001a*/ 	.short	(.L_5 - .L_4)
	.align		4
.L_4:
        /*001c*/ 	.word	index@(triton_poi_fused_relu_21)
        /*0020*/ 	.word	0x00000000


	//----- nvinfo : EIATTR_MIN_STACK_SIZE
	.align		4
.L_5:
        /*0024*/ 	.byte	0x04, 0x12
        /*0026*/ 	.short	(.L_7 - .L_6)
	.align		4
.L_6:
        /*0028*/ 	.word	index@(triton_poi_fused_relu_21)
        /*002c*/ 	.word	0x00000000
.L_7:


//--------------------- .nv.info.triton_poi_fused_relu_21 --------------------------
	.section	.nv.info.triton_poi_fused_relu_21,"",@"SHT_CUDA_INFO"
	.sectionflags	@""
	.align	4


	//----- nvinfo : EIATTR_CUDA_API_VERSION
	.align		4
        /*0000*/ 	.byte	0x04, 0x37
        /*0002*/ 	.short	(.L_9 - .L_8)
.L_8:
        /*0004*/ 	.word	0x0000007c


	//----- nvinfo : EIATTR_KPARAM_INFO
	.align		4
.L_9:
        /*0008*/ 	.byte	0x04, 0x17
        /*000a*/ 	.short	(.L_11 - .L_10)
.L_10:
        /*000c*/ 	.word	0x00000000
        /*0010*/ 	.short	0x0001
        /*0012*/ 	.short	0x0008
        /*0014*/ 	.byte	0x00, 0xf0, 0x11, 0x00


	//----- nvinfo : EIATTR_KPARAM_INFO
	.align		4
.L_11:
        /*0018*/ 	.byte	0x04, 0x17
        /*001a*/ 	.short	(.L_13 - .L_12)
.L_12:
        /*001c*/ 	.word	0x00000000
        /*0020*/ 	.short	0x0000
        /*0022*/ 	.short	0x0000
        /*0024*/ 	.byte	0x00, 0xf4, 0x21, 0x00


	//----- nvinfo : EIATTR_SPARSE_MMA_MASK
	.align		4
.L_13:
        /*0028*/ 	.byte	0x03, 0x50
        /*002a*/ 	.short	0x0000


	//----- nvinfo : EIATTR_MAXREG_COUNT
	.align		4
        /*002c*/ 	.byte	0x03, 0x1b
        /*002e*/ 	.short	0x00ff


	//----- nvinfo : EIATTR_EXIT_INSTR_OFFSETS
	.align		4
        /*0030*/ 	.byte	0x04, 0x1c
        /*0032*/ 	.short	(.L_15 - .L_14)


	//   ....[0]....
.L_14:
        /*0034*/ 	.word	0x000000c0


	//----- nvinfo : EIATTR_REQNTID
	.align		4
.L_15:
        /*0038*/ 	.byte	0x04, 0x10
        /*003a*/ 	.short	(.L_17 - .L_16)
.L_16:
        /*003c*/ 	.word	0x00000080
        /*0040*/ 	.word	0x00000001
        /*0044*/ 	.word	0x00000001


	//----- nvinfo : EIATTR_CBANK_PARAM_SIZE
	.align		4
.L_17:
        /*0048*/ 	.byte	0x03, 0x19
        /*004a*/ 	.short	0x000c


	//----- nvinfo : EIATTR_PARAM_CBANK
	.align		4
        /*004c*/ 	.byte	0x04, 0x0a
        /*004e*/ 	.short	(.L_19 - .L_18)
	.align		4
.L_18:
        /*0050*/ 	.word	index@(.nv.constant0.triton_poi_fused_relu_21)
        /*0054*/ 	.short	0x0210
        /*0056*/ 	.short	0x000c


	//----- nvinfo : EIATTR_SW_WAR
	.align		4
.L_19:
        /*0058*/ 	.byte	0x04, 0x36
        /*005a*/ 	.short	(.L_21 - .L_20)
.L_20:
        /*005c*/ 	.word	0x00000008
.L_21:


//--------------------- .nv.callgraph             --------------------------
	.section	.nv.callgraph,"",@"SHT_CUDA_CALLGRAPH"
	.align	4
	.sectionentsize	8
	.align		4
        /*0000*/ 	.word	0x00000000
	.align		4
        /*0004*/ 	.word	0xffffffff
	.align		4
        /*0008*/ 	.word	0x00000000
	.align		4
        /*000c*/ 	.word	0xfffffffe
	.align		4
        /*0010*/ 	.word	0x00000000
	.align		4
        /*0014*/ 	.word	0xfffffffd
	.align		4
        /*0018*/ 	.word	0x00000000
	.align		4
        /*001c*/ 	.word	0xfffffffc


//--------------------- .text.triton_poi_fused_relu_21 --------------------------
	.section	.text.triton_poi_fused_relu_21,"ax",@progbits
	.align	128
        .global         triton_poi_fused_relu_21
        .type           triton_poi_fused_relu_21,@function
        .size           triton_poi_fused_relu_21,(.L_x_1 - triton_poi_fused_relu_21)
        .other          triton_poi_fused_relu_21,@"STO_CUDA_ENTRY STV_DEFAULT"
triton_poi_fused_relu_21:
.text.triton_poi_fused_relu_21:
[----:B------:R-:W-:Y:S01]  /*0000*/  LDC R1, c[0x0][0x28] ;  /* 0x00000a00ff017b82 */ /* 0x000fe20000000800 */
[----:B------:R-:W1:Y:S07]  /*0010*/  S2R R0, SR_TID.X ;  /* 0x0000000000007919 */ /* 0x000e6e0000002100 */
[----:B------:R-:W2:Y:S01]  /*0020*/  LDC.64 R2, c[0x0][0x210] ;  /* 0x00008400ff027b82 */ /* 0x000ea20000000a00 */
[----:B------:R-:W-:Y:S01]  /*0030*/  ULDC.64 UR4, c[0x0][0x208] ;  /* 0x0000820000047ab9 */ /* 0x000fe20000000a00 */
[----:B------:R-:W3:Y:S01]  /*0040*/  S2R R5, SR_CTAID.X ;  /* 0x0000000000057919 */ /* 0x000ee20000002500 */
[----:B-1----:R-:W-:-:S05]  /*0050*/  LOP3.LUT R0, R0, 0x7f, RZ, 0xc0, !PT ;  /* 0x0000007f00007812 */ /* 0x002fca00078ec0ff */
[----:B---3--:R-:W-:-:S04]  /*0060*/  IMAD R5, R5, 0x80, R0 ;  /* 0x0000008005057824 */ /* 0x008fc800078e0200 */
[----:B--2---:R-:W-:-:S05]  /*0070*/  IMAD.WIDE R2, R5, 0x4, R2 ;  /* 0x0000000405027825 */ /* 0x004fca00078e0202 */
[----:B------:R-:W2:Y:S02]  /*0080*/  LDG.E R0, desc[UR4][R2.64] ;  /* 0x0000000402007981 */ /* 0x000ea4000c1e1900 */
[----:B--2---:R-:W-:-:S04]  /*0090*/  FSETP.GEU.AND P0, PT, R0, RZ, PT ;  /* 0x000000ff0000720b */ /* 0x004fc80003f0e000 */
[----:B------:R-:W-:-:S05]  /*00a0*/  FSEL R5, R0, RZ, P0 ;  /* 0x000000ff00057208 */ /* 0x000fca0000000000 */
[----:B------:R-:W-:Y:S01]  /*00b0*/  STG.E desc[UR4][R2.64], R5 ;  /* 0x0000000502007986 */ /* 0x000fe2000c101904 */
[----:B------:R-:W-:Y:S05]  /*00c0*/  EXIT ;  /* 0x000000000000794d */ /* 0x000fea0003800000 */
.L_x_0:
[----:B------:R-:W-:-:S00]  /*00d0*/  BRA `(.L_x_0) ;  /* 0xfffffffc00fc7947 */ /* 0x000fc0000383ffff */
[----:B------:R-:W-:-:S00]  /*00e0*/  NOP ;  /* 0x0000000000007918 */ /* 0x000fc00000000000 */
        /* <DEDUP_REMOVED lines=9> */
.L_x_1:


//--------------------- .nv.constant0.triton_poi_fused_relu_21 --------------------------
	.section	.nv.constant0.triton_poi_fused_relu_21,"a",@progbits
	.sectionflags	@""
	.align	4
.nv.constant0.triton_poi_fused_relu_21:
	.zero		540
